	.headerflags	@"EF_CUDA_TEXMODE_UNIFIED EF_CUDA_64BIT_ADDRESS EF_CUDA_ACCELERATORS EF_CUDA_SM90 EF_CUDA_VIRTUAL_SM(EF_CUDA_SM90)"
	.elftype	@"ET_EXEC"


//--------------------- .nv.info                  --------------------------
	.section	.nv.info,"",@"SHT_CUDA_INFO"
	.align	4


	//----- nvinfo : EIATTR_REGCOUNT
	.align		4
        /*0000*/ 	.byte	0x04, 0x2f
        /*0002*/ 	.short	(.L_3 - .L_2)
	.align		4
.L_2:
        /*0004*/ 	.word	index@(triton_poi_fused__native_batch_norm_legit_no_training__unsafe_index_add_relu_24)
        /*0008*/ 	.word	0x00000020


	//----- nvinfo : EIATTR_MIN_STACK_SIZE
	.align		4
.L_3:
        /*000c*/ 	.byte	0x04, 0x12
        /*000e*/ 	.short	(.L_5 - .L_4)
	.align		4
.L_4:
        /*0010*/ 	.word	index@(triton_poi_fused__native_batch_norm_legit_no_training__unsafe_index_add_relu_24)
        /*0014*/ 	.word	0x00000000


	//----- nvinfo : EIATTR_FRAME_SIZE
	.align		4
.L_5:
        /*0018*/ 	.byte	0x04, 0x11
        /*001a*/ 	.short	(.L_7 - .L_6)
	.align		4
.L_6:
        /*001c*/ 	.word	index@(triton_poi_fused__native_batch_norm_legit_no_training__unsafe_index_add_relu_24)
        /*0020*/ 	.word	0x00000000


	//----- nvinfo : EIATTR_MIN_STACK_SIZE
	.align		4
.L_7:
        /*0024*/ 	.byte	0x04, 0x12
        /*0026*/ 	.short	(.L_9 - .L_8)
	.align		4
.L_8:
        /*0028*/ 	.word	index@(triton_poi_fused__native_batch_norm_legit_no_training__unsafe_index_add_relu_24)
        /*002c*/ 	.word	0x00000000
.L_9:


//--------------------- .nv.info.triton_poi_fused__native_batch_norm_legit_no_training__unsafe_index_add_relu_24 --------------------------
	.section	.nv.info.triton_poi_fused__native_batch_norm_legit_no_training__unsafe_index_add_relu_24,"",@"SHT_CUDA_INFO"
	.sectionflags	@""
	.align	4


	//----- nvinfo : EIATTR_CUDA_API_VERSION
	.align		4
        /*0000*/ 	.byte	0x04, 0x37
        /*0002*/ 	.short	(.L_11 - .L_10)
.L_10:
        /*0004*/ 	.word	0x0000007c


	//----- nvinfo : EIATTR_KPARAM_INFO
	.align		4
.L_11:
        /*0008*/ 	.byte	0x04, 0x17
        /*000a*/ 	.short	(.L_13 - .L_12)
.L_12:
        /*000c*/ 	.word	0x00000000
        /*0010*/ 	.short	0x0013
        /*0012*/ 	.short	0x0098
        /*0014*/ 	.byte	0x00, 0xf0, 0x11, 0x00


	//----- nvinfo : EIATTR_KPARAM_INFO
	.align		4
.L_13:
        /*0018*/ 	.byte	0x04, 0x17
        /*001a*/ 	.short	(.L_15 - .L_14)
.L_14:
        /*001c*/ 	.word	0x00000000
        /*0020*/ 	.short	0x0012
        /*0022*/ 	.short	0x0090
        /*0024*/ 	.byte	0x00, 0xf4, 0x21, 0x00


	//----- nvinfo : EIATTR_KPARAM_INFO
	.align		4
.L_15:
        /*0028*/ 	.byte	0x04, 0x17
        /*002a*/ 	.short	(.L_17 - .L_16)
.L_16:
        /*002c*/ 	.word	0x00000000
        /*0030*/ 	.short	0x0011
        /*0032*/ 	.short	0x0088
        /*0034*/ 	.byte	0x00, 0xf4, 0x21, 0x00


	//----- nvinfo : EIATTR_KPARAM_INFO
	.align		4
.L_17:
        /*0038*/ 	.byte	0x04, 0x17
        /*003a*/ 	.short	(.L_19 - .L_18)
.L_18:
        /*003c*/ 	.word	0x00000000
        /*0040*/ 	.short	0x0010
        /*0042*/ 	.short	0x0080
        /*0044*/ 	.byte	0x00, 0xf4, 0x21, 0x00


	//----- nvinfo : EIATTR_KPARAM_INFO
	.align		4
.L_19:
        /*0048*/ 	.byte	0x04, 0x17
        /*004a*/ 	.short	(.L_21 - .L_20)
.L_20:
        /*004c*/ 	.word	0x00000000
        /*0050*/ 	.short	0x000f
        /*0052*/ 	.short	0x0078
        /*0054*/ 	.byte	0x00, 0xf4, 0x21, 0x00


	//----- nvinfo : EIATTR_KPARAM_INFO
	.align		4
.L_21:
        /*0058*/ 	.byte	0x04, 0x17
        /*005a*/ 	.short	(.L_23 - .L_22)
.L_22:
        /*005c*/ 	.word	0x00000000
        /*0060*/ 	.short	0x000e
        /*0062*/ 	.short	0x0070
        /*0064*/ 	.byte	0x00, 0xf4, 0x21, 0x00


	//----- nvinfo : EIATTR_KPARAM_INFO
	.align		4
.L_23:
        /*0068*/ 	.byte	0x04, 0x17
        /*006a*/ 	.short	(.L_25 - .L_24)
.L_24:
        /*006c*/ 	.word	0x00000000
        /*0070*/ 	.short	0x000d
        /*0072*/ 	.short	0x0068
        /*0074*/ 	.byte	0x00, 0xf4, 0x21, 0x00


	//----- nvinfo : EIATTR_KPARAM_INFO
	.align		4
.L_25:
        /*0078*/ 	.byte	0x04, 0x17
        /*007a*/ 	.short	(.L_27 - .L_26)
.L_26:
        /*007c*/ 	.word	0x00000000
        /*0080*/ 	.short	0x000c
        /*0082*/ 	.short	0x0060
        /*0084*/ 	.byte	0x00, 0xf4, 0x21, 0x00


	//----- nvinfo : EIATTR_KPARAM_INFO
	.align		4
.L_27:
        /*0088*/ 	.byte	0x04, 0x17
        /*008a*/ 	.short	(.L_29 - .L_28)
.L_28:
        /*008c*/ 	.word	0x00000000
        /*0090*/ 	.short	0x000b
        /*0092*/ 	.short	0x0058
        /*0094*/ 	.byte	0x00, 0xf4, 0x21, 0x00


	//----- nvinfo : EIATTR_KPARAM_INFO
	.align		4
.L_29:
        /*0098*/ 	.byte	0x04, 0x17
        /*009a*/ 	.short	(.L_31 - .L_30)
.L_30:
        /*009c*/ 	.word	0x00000000
        /*00a0*/ 	.short	0x000a
        /*00a2*/ 	.short	0x0050
        /*00a4*/ 	.byte	0x00, 0xf4, 0x21, 0x00


	//----- nvinfo : EIATTR_KPARAM_INFO
	.align		4
.L_31:
        /*00a8*/ 	.byte	0x04, 0x17
        /*00aa*/ 	.short	(.L_33 - .L_32)
.L_32:
        /*00ac*/ 	.word	0x00000000
        /*00b0*/ 	.short	0x0009
        /*00b2*/ 	.short	0x0048
        /*00b4*/ 	.byte	0x00, 0xf4, 0x21, 0x00


	//----- nvinfo : EIATTR_KPARAM_INFO
	.align		4
.L_33:
        /*00b8*/ 	.byte	0x04, 0x17
        /*00ba*/ 	.short	(.L_35 - .L_34)
.L_34:
        /*00bc*/ 	.word	0x00000000
        /*00c0*/ 	.short	0x0008
        /*00c2*/ 	.short	0x0040
        /*00c4*/ 	.byte	0x00, 0xf4, 0x21, 0x00


	//----- nvinfo : EIATTR_KPARAM_INFO
	.align		4
.L_35:
        /*00c8*/ 	.byte	0x04, 0x17
        /*00ca*/ 	.short	(.L_37 - .L_36)
.L_36:
        /*00cc*/ 	.word	0x00000000
        /*00d0*/ 	.short	0x0007
        /*00d2*/ 	.short	0x0038
        /*00d4*/ 	.byte	0x00, 0xf4, 0x21, 0x00


	//----- nvinfo : EIATTR_KPARAM_INFO
	.align		4
.L_37:
        /*00d8*/ 	.byte	0x04, 0x17
        /*00da*/ 	.short	(.L_39 - .L_38)
.L_38:
        /*00dc*/ 	.word	0x00000000
        /*00e0*/ 	.short	0x0006
        /*00e2*/ 	.short	0x0030
        /*00e4*/ 	.byte	0x00, 0xf4, 0x21, 0x00


	//----- nvinfo : EIATTR_KPARAM_INFO
	.align		4
.L_39:
        /*00e8*/ 	.byte	0x04, 0x17
        /*00ea*/ 	.short	(.L_41 - .L_40)
.L_40:
        /*00ec*/ 	.word	0x00000000
        /*00f0*/ 	.short	0x0005
        /*00f2*/ 	.short	0x0028
        /*00f4*/ 	.byte	0x00, 0xf4, 0x21, 0x00


	//----- nvinfo : EIATTR_KPARAM_INFO
	.align		4
.L_41:
        /*00f8*/ 	.byte	0x04, 0x17
        /*00fa*/ 	.short	(.L_43 - .L_42)
.L_42:
        /*00fc*/ 	.word	0x00000000
        /*0100*/ 	.short	0x0004
        /*0102*/ 	.short	0x0020
        /*0104*/ 	.byte	0x00, 0xf4, 0x21, 0x00


	//----- nvinfo : EIATTR_KPARAM_INFO
	.align		4
.L_43:
        /*0108*/ 	.byte	0x04, 0x17
        /*010a*/ 	.short	(.L_45 - .L_44)
.L_44:
        /*010c*/ 	.word	0x00000000
        /*0110*/ 	.short	0x0003
        /*0112*/ 	.short	0x0018
        /*0114*/ 	.byte	0x00, 0xf4, 0x21, 0x00


	//----- nvinfo : EIATTR_KPARAM_INFO
	.align		4
.L_45:
        /*0118*/ 	.byte	0x04, 0x17
        /*011a*/ 	.short	(.L_47 - .L_46)
.L_46:
        /*011c*/ 	.word	0x00000000
        /*0120*/ 	.short	0x0002
        /*0122*/ 	.short	0x0010
        /*0124*/ 	.byte	0x00, 0xf4, 0x21, 0x00


	//----- nvinfo : EIATTR_KPARAM_INFO
	.align		4
.L_47:
        /*0128*/ 	.byte	0x04, 0x17
        /*012a*/ 	.short	(.L_49 - .L_48)
.L_48:
        /*012c*/ 	.word	0x00000000
        /*0130*/ 	.short	0x0001
        /*0132*/ 	.short	0x0008
        /*0134*/ 	.byte	0x00, 0xf4, 0x21, 0x00


	//----- nvinfo : EIATTR_KPARAM_INFO
	.align		4
.L_49:
        /*0138*/ 	.byte	0x04, 0x17
        /*013a*/ 	.short	(.L_51 - .L_50)
.L_50:
        /*013c*/ 	.word	0x00000000
        /*0140*/ 	.short	0x0000
        /*0142*/ 	.short	0x0000
        /*0144*/ 	.byte	0x00, 0xf4, 0x21, 0x00


	//----- nvinfo : EIATTR_SPARSE_MMA_MASK
	.align		4
.L_51:
        /*0148*/ 	.byte	0x03, 0x50
        /*014a*/ 	.short	0x0000


	//----- nvinfo : EIATTR_MAXREG_COUNT
	.align		4
        /*014c*/ 	.byte	0x03, 0x1b
        /*014e*/ 	.short	0x00ff


	//----- nvinfo : EIATTR_EXIT_INSTR_OFFSETS
	.align		4
        /*0150*/ 	.byte	0x04, 0x1c
        /*0152*/ 	.short	(.L_53 - .L_52)


	//   ....[0]....
.L_52:
        /*0154*/ 	.word	0x00000ba0


	//----- nvinfo : EIATTR_REQNTID
	.align		4
.L_53:
        /*0158*/ 	.byte	0x04, 0x10
        /*015a*/ 	.short	(.L_55 - .L_54)
.L_54:
        /*015c*/ 	.word	0x00000080
        /*0160*/ 	.word	0x00000001
        /*0164*/ 	.word	0x00000001


	//----- nvinfo : EIATTR_CBANK_PARAM_SIZE
	.align		4
.L_55:
        /*0168*/ 	.byte	0x03, 0x19
        /*016a*/ 	.short	0x009c


	//----- nvinfo : EIATTR_PARAM_CBANK
	.align		4
        /*016c*/ 	.byte	0x04, 0x0a
        /*016e*/ 	.short	(.L_57 - .L_56)
	.align		4
.L_56:
        /*0170*/ 	.word	index@(.nv.constant0.triton_poi_fused__native_batch_norm_legit_no_training__unsafe_index_add_relu_24)
        /*0174*/ 	.short	0x0210
        /*0176*/ 	.short	0x009c


	//----- nvinfo : EIATTR_SW_WAR
	.align		4
.L_57:
        /*0178*/ 	.byte	0x04, 0x36
        /*017a*/ 	.short	(.L_59 - .L_58)
.L_58:
        /*017c*/ 	.word	0x00000008
.L_59:


//--------------------- .nv.callgraph             --------------------------
	.section	.nv.callgraph,"",@"SHT_CUDA_CALLGRAPH"
	.align	4
	.sectionentsize	8
	.align		4
        /*0000*/ 	.word	0x00000000
	.align		4
        /*0004*/ 	.word	0xffffffff
	.align		4
        /*0008*/ 	.word	0x00000000
	.align		4
        /*000c*/ 	.word	0xfffffffe
	.align		4
        /*0010*/ 	.word	0x00000000
	.align		4
        /*0014*/ 	.word	0xfffffffd
	.align		4
        /*0018*/ 	.word	0x00000000
	.align		4
        /*001c*/ 	.word	0xfffffffc


//--------------------- .nv.constant4             --------------------------
	.section	.nv.constant4,"a",@progbits
	.align	8
	.align		8
.nv.constant4:
        /*0000*/ 	.dword	_$_str
	.align		8
        /*0008*/ 	.dword	_$_str_$_2


//--------------------- .text.triton_poi_fused__native_batch_norm_legit_no_training__unsafe_index_add_relu_24 --------------------------
	.section	.text.triton_poi_fused__native_batch_norm_legit_no_training__unsafe_index_add_relu_24,"ax",@progbits
	.align	128
        .global         triton_poi_fused__native_batch_norm_legit_no_training__unsafe_index_add_relu_24
        .type           triton_poi_fused__native_batch_norm_legit_no_training__unsafe_index_add_relu_24,@function
        .size           triton_poi_fused__native_batch_norm_legit_no_training__unsafe_index_add_relu_24,(.L_x_1 - triton_poi_fused__native_batch_norm_legit_no_training__unsafe_index_add_relu_24)
        .other          triton_poi_fused__native_batch_norm_legit_no_training__unsafe_index_add_relu_24,@"STO_CUDA_ENTRY STV_DEFAULT"
triton_poi_fused__native_batch_norm_legit_no_training__unsafe_index_add_relu_24:
.text.triton_poi_fused__native_batch_norm_legit_no_training__unsafe_index_add_relu_24:
[----:B------:R-:W-:Y:S01]  /*0000*/  LDC R1, c[0x0][0x28] ;  /* 0x00000a00ff017b82 */ /* 0x000fe20000000800 */
[----:B------:R-:W1:Y:S07]  /*0010*/  S2R R2, SR_TID.X ;  /* 0x0000000000027919 */ /* 0x000e6e0000002100 */
[----:B------:R-:W2:Y:S01]  /*0020*/  LDC.64 R12, c[0x0][0x248] ;  /* 0x00009200ff0c7b82 */ /* 0x000ea20000000a00 */
[----:B------:R-:W-:Y:S01]  /*0030*/  ULDC.64 UR4, c[0x0][0x208] ;  /* 0x0000820000047ab9 */ /* 0x000fe20000000a00 */
[----:B------:R-:W-:Y:S01]  /*0040*/  ULDC.64 UR6, c[0x0][0x250] ;  /* 0x0000940000067ab9 */ /* 0x000fe20000000a00 */
[----:B------:R-:W3:Y:S05]  /*0050*/  S2R R0, SR_CTAID.X ;  /* 0x0000000000007919 */ /* 0x000eea0000002500 */
[----:B------:R-:W4:Y:S08]  /*0060*/  LDC.64 R8, c[0x0][0x278] ;  /* 0x00009e00ff087b82 */ /* 0x000f300000000a00 */
[----:B------:R-:W5:Y:S08]  /*0070*/  LDC.64 R20, c[0x0][0x228] ;  /* 0x00008a00ff147b82 */ /* 0x000f700000000a00 */
[----:B------:R-:W4:Y:S01]  /*0080*/  LDC.64 R18, c[0x0][0x260] ;  /* 0x00009800ff127b82 */ /* 0x000f220000000a00 */
[----:B-1----:R-:W-:-:S04]  /*0090*/  SHF.L.U32 R2, R2, 0x1, RZ ;  /* 0x0000000102027819 */ /* 0x002fc800000006ff */
[----:B------:R-:W-:-:S04]  /*00a0*/  LOP3.LUT R3, R2, 0xfe, RZ, 0xc0, !PT ;  /* 0x000000fe02037812 */ /* 0x000fc800078ec0ff */
[----:B---3--:R-:W-:-:S04]  /*00b0*/  LEA R3, R0, R3, 0x8 ;  /* 0x0000000300037211 */ /* 0x008fc800078e40ff */
[----:B------:R-:W-:-:S04]  /*00c0*/  SHF.R.S32.HI R2, RZ, 0x1f, R3 ;  /* 0x0000001fff027819 */ /* 0x000fc80000011403 */
[----:B------:R-:W-:-:S04]  /*00d0*/  LEA.HI R2, R2, R3, RZ, 0x3 ;  /* 0x0000000302027211 */ /* 0x000fc800078f18ff */
[----:B------:R-:W-:-:S04]  /*00e0*/  SHF.R.S32.HI R4, RZ, 0x3, R2 ;  /* 0x00000003ff047819 */ /* 0x000fc80000011402 */
[----:B------:R-:W-:-:S04]  /*00f0*/  LEA.HI R5, R4, R4, RZ, 0x3 ;  /* 0x0000000404057211 */ /* 0x000fc800078f18ff */
[----:B------:R-:W-:-:S04]  /*0100*/  LOP3.LUT R5, R5, 0xfffffff8, RZ, 0xc0, !PT ;  /* 0xfffffff805057812 */ /* 0x000fc800078ec0ff */
[----:B------:R-:W-:-:S05]  /*0110*/  IADD3 R5, R4, -R5, RZ ;  /* 0x8000000504057210 */ /* 0x000fca0007ffe0ff */
[----:B--2---:R-:W-:-:S06]  /*0120*/  IMAD.WIDE R6, R5, 0x8, R12 ;  /* 0x0000000805067825 */ /* 0x004fcc00078e020c */
[----:B------:R-:W2:Y:S01]  /*0130*/  LDG.E.EL.64 R6, desc[UR4][R6.64] ;  /* 0x0000000406067981 */ /* 0x000ea2000c2e1b00 */
[----:B------:R-:W-:-:S05]  /*0140*/  LOP3.LUT R2, R2, 0xfffffff8, RZ, 0xc0, !PT ;  /* 0xfffffff802027812 */ /* 0x000fca00078ec0ff */
[----:B------:R-:W-:-:S04]  /*0150*/  IMAD.IADD R11, R3, 0x1, -R2 ;  /* 0x00000001030b7824 */ /* 0x000fc800078e0a02 */
[----:B------:R-:W-:-:S06]  /*0160*/  IMAD.WIDE R12, R11, 0x8, R12 ;  /* 0x000000080b0c7825 */ /* 0x000fcc00078e020c */
[----:B------:R-:W3:Y:S01]  /*0170*/  LDG.E.EL.128 R12, desc[UR4][R12.64] ;  /* 0x000000040c0c7981 */ /* 0x000ee2000c2e1d00 */
[----:B----4-:R-:W-:-:S06]  /*0180*/  IMAD.WIDE R4, R5, 0x8, R8 ;  /* 0x0000000805047825 */ /* 0x010fcc00078e0208 */
[----:B------:R-:W4:Y:S01]  /*0190*/  LDG.E.EL.64 R4, desc[UR4][R4.64] ;  /* 0x0000000404047981 */ /* 0x000f22000c2e1b00 */
[----:B------:R-:W-:-:S06]  /*01a0*/  IMAD.WIDE R8, R11, 0x8, R8 ;  /* 0x000000080b087825 */ /* 0x000fcc00078e0208 */
[----:B------:R-:W4:Y:S01]  /*01b0*/  LDG.E.EL.128 R8, desc[UR4][R8.64] ;  /* 0x0000000408087981 */ /* 0x000f22000c2e1d00 */
[----:B------:R-:W-:-:S04]  /*01c0*/  SHF.R.S32.HI R0, RZ, 0x17, R0 ;  /* 0x00000017ff007819 */ /* 0x000fc80000011400 */
[----:B------:R-:W-:-:S04]  /*01d0*/  SGXT R0, R0, 0x1 ;  /* 0x000000010000781a */ /* 0x000fc80000000200 */
[----:B------:R-:W-:Y:S02]  /*01e0*/  LEA.HI R0, R0, R3, RZ, 0x6 ;  /* 0x0000000300007211 */ /* 0x000fe400078f30ff */
[----:B--2---:R-:W-:-:S04]  /*01f0*/  SHF.R.U32.HI R17, RZ, 0x1d, R7 ;  /* 0x0000001dff117819 */ /* 0x004fc80000011607 */
[----:B------:R-:W-:-:S04]  /*0200*/  LOP3.LUT R17, R17, 0x4, RZ, 0xc0, !PT ;  /* 0x0000000411117812 */ /* 0x000fc800078ec0ff */
[----:B------:R-:W-:Y:S02]  /*0210*/  IADD3 R2, P0, R6, R17, RZ ;  /* 0x0000001106027210 */ /* 0x000fe40007f1e0ff */
[----:B------:R-:W1:Y:S02]  /*0220*/  LDC.64 R16, c[0x0][0x290] ;  /* 0x0000a400ff107b82 */ /* 0x000e640000000a00 */
[----:B------:R-:W-:Y:S02]  /*0230*/  IADD3.X R25, RZ, R7, RZ, P0, !PT ;  /* 0x00000007ff197210 */ /* 0x000fe400007fe4ff */
[----:B------:R-:W-:Y:S02]  /*0240*/  SHF.R.S32.HI R7, RZ, 0x6, R0 ;  /* 0x00000006ff077819 */ /* 0x000fe40000011400 */
[----:B---3--:R-:W-:Y:S02]  /*0250*/  LEA R22, P0, R12, UR6, 0x2 ;  /* 0x000000060c167c11 */ /* 0x008fe4000f8010ff */
[----:B------:R-:W-:-:S02]  /*0260*/  LEA.HI R0, R7, R7, RZ, 0x6 ;  /* 0x0000000707007211 */ /* 0x000fc400078f30ff */
[----:B------:R-:W-:Y:S02]  /*0270*/  SHF.R.U32.HI R24, RZ, 0x1b, R13 ;  /* 0x0000001bff187819 */ /* 0x000fe4000001160d */
[----:B------:R-:W-:Y:S02]  /*0280*/  LOP3.LUT R6, R0, 0xffffffc0, RZ, 0xc0, !PT ;  /* 0xffffffc000067812 */ /* 0x000fe400078ec0ff */
[----:B------:R-:W-:Y:S02]  /*0290*/  SHF.R.U32.HI R23, RZ, 0x1b, R15 ;  /* 0x0000001bff177819 */ /* 0x000fe4000001160f */
[----:B------:R-:W-:Y:S01]  /*02a0*/  LEA.HI.X R13, R12, UR7, R13, 0x2, P0 ;  /* 0x000000070c0d7c11 */ /* 0x000fe200080f140d */
[----:B------:R-:W-:Y:S01]  /*02b0*/  IMAD.IADD R6, R7, 0x1, -R6 ;  /* 0x0000000107067824 */ /* 0x000fe200078e0a06 */
[----:B------:R-:W-:Y:S02]  /*02c0*/  LEA R12, P0, R14, UR6, 0x2 ;  /* 0x000000060e0c7c11 */ /* 0x000fe4000f8010ff */
[----:B------:R-:W-:Y:S01]  /*02d0*/  LOP3.LUT R24, R24, 0x10, RZ, 0xc0, !PT ;  /* 0x0000001018187812 */ /* 0x000fe200078ec0ff */
[----:B-----5:R-:W-:Y:S01]  /*02e0*/  IMAD.WIDE R20, R6, 0x4, R20 ;  /* 0x0000000406147825 */ /* 0x020fe200078e0214 */
[----:B------:R-:W-:-:S02]  /*02f0*/  SHF.L.U32 R27, R2, 0x4, RZ ;  /* 0x00000004021b7819 */ /* 0x000fc400000006ff */
[----:B------:R-:W-:Y:S02]  /*0300*/  LOP3.LUT R23, R23, 0x10, RZ, 0xc0, !PT ;  /* 0x0000001017177812 */ /* 0x000fe400078ec0ff */
[----:B------:R-:W-:Y:S02]  /*0310*/  SHF.L.U64.HI R0, R2, 0x4, R25 ;  /* 0x0000000402007819 */ /* 0x000fe40000010219 */
[----:B------:R-:W-:Y:S01]  /*0320*/  LEA.HI.X R25, R14, UR7, R15, 0x2, P0 ;  /* 0x000000070e197c11 */ /* 0x000fe200080f140f */
[----:B------:R2:W3:Y:S01]  /*0330*/  LDG.E.EL R2, desc[UR4][R20.64] ;  /* 0x0000000414027981 */ /* 0x0004e2000c2e1900 */
[C---:B------:R-:W-:Y:S01]  /*0340*/  IADD3 R14, P0, P1, R27.reuse, R22, R24 ;  /* 0x000000161b0e7210 */ /* 0x040fe2000791e018 */
[----:B0-----:R-:W-:Y:S01]  /*0350*/  IMAD.WIDE R18, R6, 0x4, R18 ;  /* 0x0000000406127825 */ /* 0x001fe200078e0212 */
[----:B------:R-:W-:Y:S01]  /*0360*/  IADD3 R12, P2, P3, R27, R12, R23 ;  /* 0x0000000c1b0c7210 */ /* 0x000fe20007b5e017 */
[----:B------:R-:W-:Y:S01]  /*0370*/  ULDC.64 UR6, c[0x0][0x280] ;  /* 0x0000a00000067ab9 */ /* 0x000fe20000000a00 */
[----:B------:R-:W-:-:S02]  /*0380*/  IADD3.X R15, R0, R13, RZ, P0, P1 ;  /* 0x0000000d000f7210 */ /* 0x000fc400007e24ff */
[----:B------:R-:W-:Y:S02]  /*0390*/  IADD3.X R13, R0, R25, RZ, P2, P3 ;  /* 0x00000019000d7210 */ /* 0x000fe400017e64ff */
[----:B----4-:R-:W-:Y:S01]  /*03a0*/  SHF.R.U32.HI R27, RZ, 0x1e, R5 ;  /* 0x0000001eff1b7819 */ /* 0x010fe20000011605 */
[----:B-1----:R-:W-:Y:S01]  /*03b0*/  IMAD.WIDE R16, R6, 0x4, R16 ;  /* 0x0000000406107825 */ /* 0x002fe200078e0210 */
[----:B------:R-:W-:Y:S01]  /*03c0*/  SHF.L.U32 R25, R7, 0x4, RZ ;  /* 0x0000000407197819 */ /* 0x000fe200000006ff */
[----:B--2---:R-:W0:Y:S01]  /*03d0*/  LDC.64 R20, c[0x0][0x238] ;  /* 0x00008e00ff147b82 */ /* 0x004e220000000a00 */
[----:B------:R-:W-:-:S03]  /*03e0*/  LOP3.LUT R27, R27, 0x2, RZ, 0xc0, !PT ;  /* 0x000000021b1b7812 */ /* 0x000fc600078ec0ff */
[C---:B------:R-:W-:Y:S01]  /*03f0*/  IMAD.WIDE R22, R25.reuse, 0x4, R14 ;  /* 0x0000000419167825 */ /* 0x040fe200078e020e */
[----:B------:R-:W-:Y:S02]  /*0400*/  IADD3 R15, P0, R4, R27, RZ ;  /* 0x0000001b040f7210 */ /* 0x000fe40007f1e0ff */
[----:B------:R-:W2:Y:S01]  /*0410*/  LDG.E.EL R4, desc[UR4][R18.64] ;  /* 0x0000000412047981 */ /* 0x000ea2000c2e1900 */
[----:B------:R-:W-:Y:S02]  /*0420*/  SHF.R.U32.HI R14, RZ, 0x1c, R9 ;  /* 0x0000001cff0e7819 */ /* 0x000fe40000011609 */
[----:B------:R-:W-:Y:S01]  /*0430*/  SHF.R.U32.HI R29, RZ, 0x1c, R11 ;  /* 0x0000001cff1d7819 */ /* 0x000fe2000001160b */
[----:B------:R1:W4:Y:S01]  /*0440*/  LDG.E.EL R0, desc[UR4][R22.64] ;  /* 0x0000000416007981 */ /* 0x000322000c2e1900 */
[----:B------:R-:W-:Y:S01]  /*0450*/  IMAD.WIDE R12, R25, 0x4, R12 ;  /* 0x00000004190c7825 */ /* 0x000fe200078e020c */
[----:B------:R-:W5:Y:S01]  /*0460*/  LDC.64 R26, c[0x0][0x230] ;  /* 0x00008c00ff1a7b82 */ /* 0x000f620000000a00 */
[----:B-1----:R-:W-:-:S07]  /*0470*/  IADD3.X R23, RZ, R5, RZ, P0, !PT ;  /* 0x00000005ff177210 */ /* 0x002fce00007fe4ff */
[----:B------:R-:W1:Y:S01]  /*0480*/  LDC.64 R24, c[0x0][0x220] ;  /* 0x00008800ff187b82 */ /* 0x000e620000000a00 */
[----:B------:R-:W-:Y:S01]  /*0490*/  LOP3.LUT R22, R14, 0x8, RZ, 0xc0, !PT ;  /* 0x000000080e167812 */ /* 0x000fe200078ec0ff */
[----:B------:R0:W4:Y:S01]  /*04a0*/  LDG.E.EL R5, desc[UR4][R16.64] ;  /* 0x0000000410057981 */ /* 0x000122000c2e1900 */
[C---:B------:R-:W-:Y:S01]  /*04b0*/  SHF.L.U64.HI R14, R15.reuse, 0x3, R23 ;  /* 0x000000030f0e7819 */ /* 0x040fe20000010217 */
[----:B------:R-:W-:Y:S01]  /*04c0*/  IMAD.SHL.U32 R15, R15, 0x8, RZ ;  /* 0x000000080f0f7824 */ /* 0x000fe200078e00ff */
[----:B------:R-:W-:Y:S02]  /*04d0*/  LEA R28, P0, R8, UR6, 0x2 ;  /* 0x00000006081c7c11 */ /* 0x000fe4000f8010ff */
[----:B------:R-:W-:Y:S02]  /*04e0*/  LEA R18, P1, R10, UR6, 0x2 ;  /* 0x000000060a127c11 */ /* 0x000fe4000f8210ff */
[----:B0-----:R-:W-:Y:S02]  /*04f0*/  LOP3.LUT R16, R29, 0x8, RZ, 0xc0, !PT ;  /* 0x000000081d107812 */ /* 0x001fe400078ec0ff */
[----:B------:R-:W-:-:S02]  /*0500*/  LEA.HI.X R9, R8, UR7, R9, 0x2, P0 ;  /* 0x0000000708097c11 */ /* 0x000fc400080f1409 */
[----:B------:R-:W-:Y:S02]  /*0510*/  IADD3 R8, P2, P3, R15, R18, R16 ;  /* 0x000000120f087210 */ /* 0x000fe40007b5e010 */
[----:B------:R-:W0:Y:S01]  /*0520*/  LDC.64 R16, c[0x0][0x258] ;  /* 0x00009600ff107b82 */ /* 0x000e220000000a00 */
[----:B------:R-:W-:-:S07]  /*0530*/  LEA.HI.X R11, R10, UR7, R11, 0x2, P1 ;  /* 0x000000070a0b7c11 */ /* 0x000fce00088f140b */
[----:B------:R-:W5:Y:S01]  /*0540*/  LDC.64 R18, c[0x0][0x218] ;  /* 0x00008600ff127b82 */ /* 0x000f620000000a00 */
[----:B------:R-:W-:-:S04]  /*0550*/  IADD3 R22, P0, P1, R15, R28, R22 ;  /* 0x0000001c0f167210 */ /* 0x000fc8000791e016 */
[C---:B------:R-:W-:Y:S02]  /*0560*/  IADD3.X R23, R14.reuse, R9, RZ, P0, P1 ;  /* 0x000000090e177210 */ /* 0x040fe400007e24ff */
[----:B------:R-:W-:Y:S01]  /*0570*/  IADD3.X R9, R14, R11, RZ, P2, P3 ;  /* 0x0000000b0e097210 */ /* 0x000fe200017e64ff */
[C---:B-1----:R-:W-:Y:S01]  /*0580*/  IMAD.WIDE R24, R6.reuse, 0x4, R24 ;  /* 0x0000000406187825 */ /* 0x042fe200078e0218 */
[----:B------:R-:W-:Y:S01]  /*0590*/  SHF.L.U32 R11, R7, 0x2, RZ ;  /* 0x00000002070b7819 */ /* 0x000fe200000006ff */
[----:B------:R-:W1:Y:S01]  /*05a0*/  LDC.64 R28, c[0x0][0x288] ;  /* 0x0000a200ff1c7b82 */ /* 0x000e620000000a00 */
[----:B------:R0:W4:Y:S01]  /*05b0*/  LDG.E.EL R7, desc[UR4][R12.64] ;  /* 0x000000040c077981 */ /* 0x000122000c2e1900 */
[----:B------:R-:W-:-:S03]  /*05c0*/  IMAD.WIDE R20, R6, 0x4, R20 ;  /* 0x0000000406147825 */ /* 0x000fc600078e0214 */
[----:B------:R-:W4:Y:S01]  /*05d0*/  LDG.E.EL R24, desc[UR4][R24.64] ;  /* 0x0000000418187981 */ /* 0x000f22000c2e1900 */
[C---:B------:R-:W-:Y:S02]  /*05e0*/  IMAD.WIDE R8, R11.reuse, 0x4, R8 ;  /* 0x000000040b087825 */ /* 0x040fe400078e0208 */
[----:B------:R-:W1:Y:S02]  /*05f0*/  LDC.64 R14, c[0x0][0x270] ;  /* 0x00009c00ff0e7b82 */ /* 0x000e640000000a00 */
[----:B0-----:R-:W-:Y:S02]  /*0600*/  IMAD.WIDE R16, R6, 0x4, R16 ;  /* 0x0000000406107825 */ /* 0x001fe400078e0210 */
[----:B------:R-:W4:Y:S02]  /*0610*/  LDG.E.EL R8, desc[UR4][R8.64] ;  /* 0x0000000408087981 */ /* 0x000f24000c2e1900 */
[----:B------:R-:W-:Y:S02]  /*0620*/  IMAD.WIDE R22, R11, 0x4, R22 ;  /* 0x000000040b167825 */ /* 0x000fe400078e0216 */
[----:B------:R-:W0:Y:S01]  /*0630*/  LDC.64 R10, c[0x0][0x240] ;  /* 0x00009000ff0a7b82 */ /* 0x000e220000000a00 */
[----:B------:R5:W4:Y:S02]  /*0640*/  LDG.E.EL R25, desc[UR4][R16.64] ;  /* 0x0000000410197981 */ /* 0x000b24000c2e1900 */
[----:B-----5:R-:W-:-:S02]  /*0650*/  IMAD.WIDE R18, R3, 0x4, R18 ;  /* 0x0000000403127825 */ /* 0x020fc400078e0212 */
[----:B------:R-:W5:Y:S03]  /*0660*/  LDG.E.EL R22, desc[UR4][R22.64] ;  /* 0x0000000416167981 */ /* 0x000f66000c2e1900 */
[----:B------:R-:W0:Y:S01]  /*0670*/  LDC.64 R12, c[0x0][0x268] ;  /* 0x00009a00ff0c7b82 */ /* 0x000e220000000a00 */
[----:B------:R1:W5:Y:S01]  /*0680*/  LDG.E.EL R9, desc[UR4][R20.64] ;  /* 0x0000000414097981 */ /* 0x000362000c2e1900 */
[----:B------:R-:W-:-:S03]  /*0690*/  IMAD.WIDE R26, R6, 0x4, R26 ;  /* 0x00000004061a7825 */ /* 0x000fc600078e021a */
[----:B------:R-:W5:Y:S03]  /*06a0*/  LDG.E.64 R18, desc[UR4][R18.64] ;  /* 0x0000000412127981 */ /* 0x000f66000c1e1b00 */
[----:B------:R-:W0:Y:S01]  /*06b0*/  LDC.64 R16, c[0x0][0x298] ;  /* 0x0000a600ff107b82 */ /* 0x000e220000000a00 */
[----:B------:R-:W5:Y:S07]  /*06c0*/  LDG.E.EL R26, desc[UR4][R26.64] ;  /* 0x000000041a1a7981 */ /* 0x000f6e000c2e1900 */
[----:B-1----:R-:W1:Y:S01]  /*06d0*/  LDC.64 R20, c[0x0][0x2a0] ;  /* 0x0000a800ff147b82 */ /* 0x002e620000000a00 */
[----:B------:R-:W-:-:S04]  /*06e0*/  IMAD.WIDE R28, R6, 0x4, R28 ;  /* 0x00000004061c7825 */ /* 0x000fc800078e021c */
[C---:B------:R-:W-:Y:S01]  /*06f0*/  IMAD.WIDE R14, R6.reuse, 0x4, R14 ;  /* 0x00000004060e7825 */ /* 0x040fe200078e020e */
[----:B------:R-:W5:Y:S03]  /*0700*/  LDG.E.EL R23, desc[UR4][R28.64] ;  /* 0x000000041c177981 */ /* 0x000f66000c2e1900 */
[C---:B0-----:R-:W-:Y:S02]  /*0710*/  IMAD.WIDE R12, R6.reuse, 0x4, R12 ;  /* 0x00000004060c7825 */ /* 0x041fe400078e020c */
[----:B------:R-:W5:Y:S02]  /*0720*/  LDG.E.EL R15, desc[UR4][R14.64] ;  /* 0x000000040e0f7981 */ /* 0x000f64000c2e1900 */
[----:B------:R-:W-:Y:S02]  /*0730*/  IMAD.WIDE R10, R3, 0x4, R10 ;  /* 0x00000004030a7825 */ /* 0x000fe400078e020a */
[----:B------:R4:W5:Y:S02]  /*0740*/  LDG.E.EL R12, desc[UR4][R12.64] ;  /* 0x000000040c0c7981 */ /* 0x000964000c2e1900 */
[----:B------:R-:W-:-:S02]  /*0750*/  IMAD.WIDE R16, R6, 0x4, R16 ;  /* 0x0000000406107825 */ /* 0x000fc400078e0210 */
[----:B------:R-:W5:Y:S04]  /*0760*/  LDG.E.64 R10, desc[UR4][R10.64] ;  /* 0x000000040a0a7981 */ /* 0x000f68000c1e1b00 */
[----:B------:R0:W5:Y:S01]  /*0770*/  LDG.E.EL R16, desc[UR4][R16.64] ;  /* 0x0000000410107981 */ /* 0x000162000c2e1900 */
[----:B-1----:R-:W-:-:S06]  /*0780*/  IMAD.WIDE R20, R6, 0x4, R20 ;  /* 0x0000000406147825 */ /* 0x002fcc00078e0214 */
[----:B------:R5:W5:Y:S01]  /*0790*/  LDG.E.EL R21, desc[UR4][R20.64] ;  /* 0x0000000414157981 */ /* 0x000b62000c2e1900 */
[----:B---3--:R-:W-:-:S04]  /*07a0*/  FADD R2, R2, 9.9999997473787516356e-06 ;  /* 0x3727c5ac02027421 */ /* 0x008fc80000000000 */
[----:B------:R-:W1:Y:S01]  /*07b0*/  MUFU.SQRT R6, R2 ;  /* 0x0000000200067308 */ /* 0x000e620000002000 */
[----:B--2---:R-:W-:Y:S01]  /*07c0*/  FADD R4, R4, 9.9999997473787516356e-06 ;  /* 0x3727c5ac04047421 */ /* 0x004fe20000000000 */
[----:B-1----:R-:W-:-:S06]  /*07d0*/  FSETP.GT.AND P0, PT, R6, 8.50705917302346158658e+37, PT ;  /* 0x7e8000000600780b */ /* 0x002fcc0003f04000 */
[----:B------:R-:W1:Y:S01]  /*07e0*/  MUFU.SQRT R4, R4 ;  /* 0x0000000400047308 */ /* 0x000e620000002000 */
[----:B------:R-:W-:Y:S01]  /*07f0*/  FSETP.GEU.AND P3, PT, R6, 1.175494350822287508e-38, PT ;  /* 0x008000000600780b */ /* 0x000fe20003f6e000 */
[----:B----4-:R-:W-:-:S06]  /*0800*/  FADD R13, R5, 9.9999997473787516356e-06 ;  /* 0x3727c5ac050d7421 */ /* 0x010fcc0000000000 */
[----:B------:R-:W2:Y:S01]  /*0810*/  MUFU.SQRT R14, R13 ;  /* 0x0000000d000e7308 */ /* 0x000ea20000002000 */
[----:B-1----:R-:W-:Y:S01]  /*0820*/  FSETP.GT.AND P1, PT, R4, 8.50705917302346158658e+37, PT ;  /* 0x7e8000000400780b */ /* 0x002fe20003f24000 */
[----:B------:R-:W-:Y:S01]  /*0830*/  @P0 FMUL R6, R6, 0.25 ;  /* 0x3e80000006060820 */ /* 0x000fe20000400000 */
[----:B------:R-:W-:Y:S01]  /*0840*/  FSETP.GEU.AND P4, PT, R4, 1.175494350822287508e-38, PT ;  /* 0x008000000400780b */ /* 0x000fe20003f8e000 */
[----:B------:R-:W-:Y:S02]  /*0850*/  HFMA2.MMA R2, -RZ, RZ, 1.625, 0 ;  /* 0x3e800000ff027435 */ /* 0x000fe400000001ff */
[----:B------:R-:W-:-:S06]  /*0860*/  @!P3 FMUL R6, R6, 16777216 ;  /* 0x4b8000000606b820 */ /* 0x000fcc0000400000 */
[----:B------:R-:W1:Y:S01]  /*0870*/  MUFU.RCP R6, R6 ;  /* 0x0000000600067308 */ /* 0x000e620000001000 */
[----:B--2---:R-:W-:Y:S01]  /*0880*/  FSETP.GT.AND P2, PT, R14, 8.50705917302346158658e+37, PT ;  /* 0x7e8000000e00780b */ /* 0x004fe20003f44000 */
[----:B------:R-:W-:Y:S01]  /*0890*/  @P1 FMUL R4, R4, 0.25 ;  /* 0x3e80000004041820 */ /* 0x000fe20000400000 */
[----:B------:R-:W-:Y:S02]  /*08a0*/  FSETP.GEU.AND P5, PT, R14, 1.175494350822287508e-38, PT ;  /* 0x008000000e00780b */ /* 0x000fe40003fae000 */
[----:B------:R-:W-:Y:S01]  /*08b0*/  FSEL R5, R2, 1, P0 ;  /* 0x3f80000002057808 */ /* 0x000fe20000000000 */
[----:B------:R-:W-:-:S04]  /*08c0*/  @!P4 FMUL R4, R4, 16777216 ;  /* 0x4b8000000404c820 */ /* 0x000fc80000400000 */
[----:B------:R-:W-:Y:S02]  /*08d0*/  @!P3 FMUL R5, R5, 16777216 ;  /* 0x4b8000000505b820 */ /* 0x000fe40000400000 */
[----:B------:R-:W2:Y:S02]  /*08e0*/  MUFU.RCP R4, R4 ;  /* 0x0000000400047308 */ /* 0x000ea40000001000 */
[----:B------:R-:W-:Y:S01]  /*08f0*/  @P2 FMUL R14, R14, 0.25 ;  /* 0x3e8000000e0e2820 */ /* 0x000fe20000400000 */
[----:B-1----:R-:W-:-:S03]  /*0900*/  FMUL R5, R6, R5 ;  /* 0x0000000506057220 */ /* 0x002fc60000400000 */
[----:B------:R-:W-:Y:S01]  /*0910*/  @!P5 FMUL R14, R14, 16777216 ;  /* 0x4b8000000e0ed820 */ /* 0x000fe20000400000 */
[----:B0-----:R-:W-:-:S03]  /*0920*/  FSEL R17, R2, 1, P1 ;  /* 0x3f80000002117808 */ /* 0x001fc60000800000 */
[----:B------:R-:W0:Y:S02]  /*0930*/  MUFU.RCP R6, R14 ;  /* 0x0000000e00067308 */ /* 0x000e240000001000 */
[----:B------:R-:W-:-:S04]  /*0940*/  @!P4 FMUL R17, R17, 16777216 ;  /* 0x4b8000001111c820 */ /* 0x000fc80000400000 */
[----:B--2---:R-:W-:Y:S01]  /*0950*/  FMUL R17, R4, R17 ;  /* 0x0000001104117220 */ /* 0x004fe20000400000 */
[--C-:B-----5:R-:W-:Y:S01]  /*0960*/  FADD R20, R19, -R24.reuse ;  /* 0x8000001813147221 */ /* 0x120fe20000000000 */
[----:B------:R-:W-:-:S03]  /*0970*/  FADD R18, R18, -R24 ;  /* 0x8000001812127221 */ /* 0x000fc60000000000 */
[C---:B------:R-:W-:Y:S01]  /*0980*/  FMUL R13, R5.reuse, R20 ;  /* 0x00000014050d7220 */ /* 0x040fe20000400000 */
[----:B------:R-:W-:Y:S02]  /*0990*/  FMUL R18, R5, R18 ;  /* 0x0000001205127220 */ /* 0x000fe40000400000 */
[----:B------:R-:W1:Y:S01]  /*09a0*/  LDC.64 R4, c[0x0][0x210] ;  /* 0x00008400ff047b82 */ /* 0x000e620000000a00 */
[C-C-:B------:R-:W-:Y:S01]  /*09b0*/  FFMA R13, R26.reuse, R13, R9.reuse ;  /* 0x0000000d1a0d7223 */ /* 0x140fe20000000009 */
[----:B------:R-:W-:Y:S01]  /*09c0*/  FFMA R18, R26, R18, R9 ;  /* 0x000000121a127223 */ /* 0x000fe20000000009 */
[----:B------:R-:W-:Y:S01]  /*09d0*/  FSEL R9, R2, 1, P2 ;  /* 0x3f80000002097808 */ /* 0x000fe20001000000 */
[C---:B------:R-:W-:Y:S01]  /*09e0*/  FADD R0, -R25.reuse, R0 ;  /* 0x0000000019007221 */ /* 0x040fe20000000100 */
[----:B------:R-:W-:-:S03]  /*09f0*/  FADD R20, -R25, R7 ;  /* 0x0000000719147221 */ /* 0x000fc60000000100 */
[----:B------:R-:W-:Y:S01]  /*0a00*/  @!P5 FMUL R9, R9, 16777216 ;  /* 0x4b8000000909d820 */ /* 0x000fe20000400000 */
[----:B------:R-:W-:Y:S01]  /*0a10*/  FMUL R2, R17, R0 ;  /* 0x0000000011027220 */ /* 0x000fe20000400000 */
[----:B------:R-:W-:Y:S02]  /*0a20*/  FADD R7, RZ, R18 ;  /* 0x00000012ff077221 */ /* 0x000fe40000000000 */
[----:B0-----:R-:W-:Y:S01]  /*0a30*/  FMUL R6, R6, R9 ;  /* 0x0000000906067220 */ /* 0x001fe20000400000 */
[----:B------:R-:W-:Y:S01]  /*0a40*/  FADD R9, -R23, R22 ;  /* 0x0000001617097221 */ /* 0x000fe20000000100 */
[----:B------:R-:W-:Y:S01]  /*0a50*/  FMUL R20, R17, R20 ;  /* 0x0000001411147220 */ /* 0x000fe20000400000 */
[----:B------:R-:W-:Y:S01]  /*0a60*/  FADD R23, -R23, R8 ;  /* 0x0000000817177221 */ /* 0x000fe20000000100 */
[----:B------:R-:W-:Y:S01]  /*0a70*/  FADD R0, RZ, R13 ;  /* 0x0000000dff007221 */ /* 0x000fe20000000000 */
[----:B------:R-:W-:Y:S01]  /*0a80*/  FMUL R9, R6, R9 ;  /* 0x0000000906097220 */ /* 0x000fe20000400000 */
[--C-:B------:R-:W-:Y:S01]  /*0a90*/  FFMA R2, R12, R2, R15.reuse ;  /* 0x000000020c027223 */ /* 0x100fe2000000000f */
[----:B------:R-:W-:Y:S01]  /*0aa0*/  FMUL R6, R6, R23 ;  /* 0x0000001706067220 */ /* 0x000fe20000400000 */
[----:B------:R-:W-:Y:S01]  /*0ab0*/  FFMA R15, R12, R20, R15 ;  /* 0x000000140c0f7223 */ /* 0x000fe2000000000f */
[----:B------:R-:W-:Y:S01]  /*0ac0*/  FADD R7, R10, R7 ;  /* 0x000000070a077221 */ /* 0x000fe20000000000 */
[----:B------:R-:W-:-:S03]  /*0ad0*/  FADD R0, R11, R0 ;  /* 0x000000000b007221 */ /* 0x000fc60000000000 */
[----:B------:R-:W-:Y:S01]  /*0ae0*/  FADD R2, R7, R2 ;  /* 0x0000000207027221 */ /* 0x000fe20000000000 */
[----:B------:R-:W-:Y:S01]  /*0af0*/  FADD R15, R0, R15 ;  /* 0x0000000f000f7221 */ /* 0x000fe20000000000 */
[C-C-:B------:R-:W-:Y:S01]  /*0b00*/  FFMA R9, R16.reuse, R9, R21.reuse ;  /* 0x0000000910097223 */ /* 0x140fe20000000015 */
[----:B------:R-:W-:-:S04]  /*0b10*/  FFMA R6, R16, R6, R21 ;  /* 0x0000000610067223 */ /* 0x000fc80000000015 */
[----:B------:R-:W-:Y:S01]  /*0b20*/  FSETP.GEU.AND P0, PT, R2, -R9, PT ;  /* 0x800000090200720b */ /* 0x000fe20003f0e000 */
[----:B------:R-:W-:Y:S01]  /*0b30*/  FADD R2, R9, R2 ;  /* 0x0000000209027221 */ /* 0x000fe20000000000 */
[----:B------:R-:W-:Y:S01]  /*0b40*/  FADD R0, R6, R15 ;  /* 0x0000000f06007221 */ /* 0x000fe20000000000 */
[----:B------:R-:W-:Y:S01]  /*0b50*/  FSETP.GEU.AND P1, PT, R15, -R6, PT ;  /* 0x800000060f00720b */ /* 0x000fe20003f2e000 */
[----:B-1----:R-:W-:Y:S02]  /*0b60*/  IMAD.WIDE R4, R3, 0x4, R4 ;  /* 0x0000000403047825 */ /* 0x002fe400078e0204 */
[----:B------:R-:W-:Y:S02]  /*0b70*/  FSEL R2, R2, RZ, P0 ;  /* 0x000000ff02027208 */ /* 0x000fe40000000000 */
[----:B------:R-:W-:-:S05]  /*0b80*/  FSEL R3, R0, RZ, P1 ;  /* 0x000000ff00037208 */ /* 0x000fca0000800000 */
[----:B------:R-:W-:Y:S01]  /*0b90*/  STG.E.64 desc[UR4][R4.64], R2 ;  /* 0x0000000204007986 */ /* 0x000fe2000c101b04 */
[----:B------:R-:W-:Y:S05]  /*0ba0*/  EXIT ;  /* 0x000000000000794d */ /* 0x000fea0003800000 */
.L_x_0:
[----:B------:R-:W-:-:S00]  /*0bb0*/  BRA `(.L_x_0) ;  /* 0xfffffffc00fc7947 */ /* 0x000fc0000383ffff */
[----:B------:R-:W-:-:S00]  /*0bc0*/  NOP ;  /* 0x0000000000007918 */ /* 0x000fc00000000000 */
        /* <DEDUP_REMOVED lines=11> */
.L_x_1:


//--------------------- .nv.global.init           --------------------------
	.section	.nv.global.init,"aw",@progbits
.nv.global.init:
	.type		_$_str,@object
	.size		_$_str,(_$_str_$_2 - _$_str)
_$_str:
        /*0000*/ 	.byte	0x5f, 0x5f, 0x43, 0x55, 0x44, 0x41, 0x5f, 0x46, 0x54, 0x5a, 0x00
	.type		_$_str_$_2,@object
	.size		_$_str_$_2,(.L_1 - _$_str_$_2)
_$_str_$_2:
        /*000b*/ 	.byte	0x5f, 0x5f, 0x43, 0x55, 0x44, 0x41, 0x5f, 0x50, 0x52, 0x45, 0x43, 0x5f, 0x53, 0x51, 0x52, 0x54
        /*001b*/ 	.byte	0x00
.L_1:


//--------------------- .nv.constant0.triton_poi_fused__native_batch_norm_legit_no_training__unsafe_index_add_relu_24 --------------------------
	.section	.nv.constant0.triton_poi_fused__native_batch_norm_legit_no_training__unsafe_index_add_relu_24,"a",@progbits
	.sectionflags	@""
	.align	4
.nv.constant0.triton_poi_fused__native_batch_norm_legit_no_training__unsafe_index_add_relu_24:
	.zero		684
